	.headerflags	@"EF_CUDA_TEXMODE_UNIFIED EF_CUDA_64BIT_ADDRESS EF_CUDA_ACCELERATORS EF_CUDA_SM90 EF_CUDA_VIRTUAL_SM(EF_CUDA_SM90)"
	.elftype	@"ET_EXEC"


//--------------------- .nv.info                  --------------------------
	.section	.nv.info,"",@"SHT_CUDA_INFO"
	.align	4


	//----- nvinfo : EIATTR_REGCOUNT
	.align		4
        /*0000*/ 	.byte	0x04, 0x2f
        /*0002*/ 	.short	(.L_2 - .L_1)
	.align		4
.L_1:
        /*0004*/ 	.word	index@(triton_red_fused__to_copy_add_mean_mul_pow_rsqrt_6)
        /*0008*/ 	.word	0x00000020


	//----- nvinfo : EIATTR_MIN_STACK_SIZE
	.align		4
.L_2:
        /*000c*/ 	.byte	0x04, 0x12
        /*000e*/ 	.short	(.L_4 - .L_3)
	.align		4
.L_3:
        /*0010*/ 	.word	index@(triton_red_fused__to_copy_add_mean_mul_pow_rsqrt_6)
        /*0014*/ 	.word	0x00000000


	//----- nvinfo : EIATTR_FRAME_SIZE
	.align		4
.L_4:
        /*0018*/ 	.byte	0x04, 0x11
        /*001a*/ 	.short	(.L_6 - .L_5)
	.align		4
.L_5:
        /*001c*/ 	.word	index@(triton_red_fused__to_copy_add_mean_mul_pow_rsqrt_6)
        /*0020*/ 	.word	0x00000000


	//----- nvinfo : EIATTR_MIN_STACK_SIZE
	.align		4
.L_6:
        /*0024*/ 	.byte	0x04, 0x12
        /*0026*/ 	.short	(.L_8 - .L_7)
	.align		4
.L_7:
        /*0028*/ 	.word	index@(triton_red_fused__to_copy_add_mean_mul_pow_rsqrt_6)
        /*002c*/ 	.word	0x00000000
.L_8:


//--------------------- .nv.info.triton_red_fused__to_copy_add_mean_mul_pow_rsqrt_6 --------------------------
	.section	.nv.info.triton_red_fused__to_copy_add_mean_mul_pow_rsqrt_6,"",@"SHT_CUDA_INFO"
	.sectionflags	@""
	.align	4


	//----- nvinfo : EIATTR_CUDA_API_VERSION
	.align		4
        /*0000*/ 	.byte	0x04, 0x37
        /*0002*/ 	.short	(.L_10 - .L_9)
.L_9:
        /*0004*/ 	.word	0x0000007c


	//----- nvinfo : EIATTR_KPARAM_INFO
	.align		4
.L_10:
        /*0008*/ 	.byte	0x04, 0x17
        /*000a*/ 	.short	(.L_12 - .L_11)
.L_11:
        /*000c*/ 	.word	0x00000000
        /*0010*/ 	.short	0x0007
        /*0012*/ 	.short	0x0030
        /*0014*/ 	.byte	0x00, 0xf4, 0x21, 0x00


	//----- nvinfo : EIATTR_KPARAM_INFO
	.align		4
.L_12:
        /*0018*/ 	.byte	0x04, 0x17
        /*001a*/ 	.short	(.L_14 - .L_13)
.L_13:
        /*001c*/ 	.word	0x00000000
        /*0020*/ 	.short	0x0006
        /*0022*/ 	.short	0x002c
        /*0024*/ 	.byte	0x00, 0xf0, 0x11, 0x00


	//----- nvinfo : EIATTR_KPARAM_INFO
	.align		4
.L_14:
        /*0028*/ 	.byte	0x04, 0x17
        /*002a*/ 	.short	(.L_16 - .L_15)
.L_15:
        /*002c*/ 	.word	0x00000000
        /*0030*/ 	.short	0x0005
        /*0032*/ 	.short	0x0028
        /*0034*/ 	.byte	0x00, 0xf0, 0x11, 0x00


	//----- nvinfo : EIATTR_KPARAM_INFO
	.align		4
.L_16:
        /*0038*/ 	.byte	0x04, 0x17
        /*003a*/ 	.short	(.L_18 - .L_17)
.L_17:
        /*003c*/ 	.word	0x00000000
        /*0040*/ 	.short	0x0004
        /*0042*/ 	.short	0x0020
        /*0044*/ 	.byte	0x00, 0xf4, 0x21, 0x00


	//----- nvinfo : EIATTR_KPARAM_INFO
	.align		4
.L_18:
        /*0048*/ 	.byte	0x04, 0x17
        /*004a*/ 	.short	(.L_20 - .L_19)
.L_19:
        /*004c*/ 	.word	0x00000000
        /*0050*/ 	.short	0x0003
        /*0052*/ 	.short	0x0018
        /*0054*/ 	.byte	0x00, 0xf4, 0x21, 0x00


	//----- nvinfo : EIATTR_KPARAM_INFO
	.align		4
.L_20:
        /*0058*/ 	.byte	0x04, 0x17
        /*005a*/ 	.short	(.L_22 - .L_21)
.L_21:
        /*005c*/ 	.word	0x00000000
        /*0060*/ 	.short	0x0002
        /*0062*/ 	.short	0x0010
        /*0064*/ 	.byte	0x00, 0xf4, 0x21, 0x00


	//----- nvinfo : EIATTR_KPARAM_INFO
	.align		4
.L_22:
        /*0068*/ 	.byte	0x04, 0x17
        /*006a*/ 	.short	(.L_24 - .L_23)
.L_23:
        /*006c*/ 	.word	0x00000000
        /*0070*/ 	.short	0x0001
        /*0072*/ 	.short	0x0008
        /*0074*/ 	.byte	0x00, 0xf4, 0x21, 0x00


	//----- nvinfo : EIATTR_KPARAM_INFO
	.align		4
.L_24:
        /*0078*/ 	.byte	0x04, 0x17
        /*007a*/ 	.short	(.L_26 - .L_25)
.L_25:
        /*007c*/ 	.word	0x00000000
        /*0080*/ 	.short	0x0000
        /*0082*/ 	.short	0x0000
        /*0084*/ 	.byte	0x00, 0xf4, 0x21, 0x00


	//----- nvinfo : EIATTR_SPARSE_MMA_MASK
	.align		4
.L_26:
        /*0088*/ 	.byte	0x03, 0x50
        /*008a*/ 	.short	0x0000


	//----- nvinfo : EIATTR_MAXREG_COUNT
	.align		4
        /*008c*/ 	.byte	0x03, 0x1b
        /*008e*/ 	.short	0x00ff


	//----- nvinfo : EIATTR_COOP_GROUP_MASK_REGIDS
	.align		4
        /*0090*/ 	.byte	0x04, 0x29
        /*0092*/ 	.short	(.L_28 - .L_27)


	//   ....[0]....
.L_27:
        /*0094*/ 	.word	0xffffffff


	//   ....[1]....
        /*0098*/ 	.word	0xffffffff


	//   ....[2]....
        /*009c*/ 	.word	0xffffffff


	//   ....[3]....
        /*00a0*/ 	.word	0xffffffff


	//----- nvinfo : EIATTR_COOP_GROUP_INSTR_OFFSETS
	.align		4
.L_28:
        /*00a4*/ 	.byte	0x04, 0x28
        /*00a6*/ 	.short	(.L_30 - .L_29)


	//   ....[0]....
.L_29:
        /*00a8*/ 	.word	0x00000360


	//   ....[1]....
        /*00ac*/ 	.word	0x000003e0


	//   ....[2]....
        /*00b0*/ 	.word	0x00000420


	//   ....[3]....
        /*00b4*/ 	.word	0x00000490


	//----- nvinfo : EIATTR_EXIT_INSTR_OFFSETS
	.align		4
.L_30:
        /*00b8*/ 	.byte	0x04, 0x1c
        /*00ba*/ 	.short	(.L_32 - .L_31)


	//   ....[0]....
.L_31:
        /*00bc*/ 	.word	0x00000880


	//----- nvinfo : EIATTR_REQNTID
	.align		4
.L_32:
        /*00c0*/ 	.byte	0x04, 0x10
        /*00c2*/ 	.short	(.L_34 - .L_33)
.L_33:
        /*00c4*/ 	.word	0x00000040
        /*00c8*/ 	.word	0x00000001
        /*00cc*/ 	.word	0x00000001


	//----- nvinfo : EIATTR_CBANK_PARAM_SIZE
	.align		4
.L_34:
        /*00d0*/ 	.byte	0x03, 0x19
        /*00d2*/ 	.short	0x0038


	//----- nvinfo : EIATTR_PARAM_CBANK
	.align		4
        /*00d4*/ 	.byte	0x04, 0x0a
        /*00d6*/ 	.short	(.L_36 - .L_35)
	.align		4
.L_35:
        /*00d8*/ 	.word	index@(.nv.constant0.triton_red_fused__to_copy_add_mean_mul_pow_rsqrt_6)
        /*00dc*/ 	.short	0x0210
        /*00de*/ 	.short	0x0038


	//----- nvinfo : EIATTR_SW_WAR
	.align		4
.L_36:
        /*00e0*/ 	.byte	0x04, 0x36
        /*00e2*/ 	.short	(.L_38 - .L_37)
.L_37:
        /*00e4*/ 	.word	0x00000008
.L_38:


//--------------------- .nv.callgraph             --------------------------
	.section	.nv.callgraph,"",@"SHT_CUDA_CALLGRAPH"
	.align	4
	.sectionentsize	8
	.align		4
        /*0000*/ 	.word	0x00000000
	.align		4
        /*0004*/ 	.word	0xffffffff
	.align		4
        /*0008*/ 	.word	0x00000000
	.align		4
        /*000c*/ 	.word	0xfffffffe
	.align		4
        /*0010*/ 	.word	0x00000000
	.align		4
        /*0014*/ 	.word	0xfffffffd
	.align		4
        /*0018*/ 	.word	0x00000000
	.align		4
        /*001c*/ 	.word	0xfffffffc


//--------------------- .nv.constant4             --------------------------
	.section	.nv.constant4,"a",@progbits
	.align	8
	.align		8
.nv.constant4:
        /*0000*/ 	.dword	_$_str


//--------------------- .text.triton_red_fused__to_copy_add_mean_mul_pow_rsqrt_6 --------------------------
	.section	.text.triton_red_fused__to_copy_add_mean_mul_pow_rsqrt_6,"ax",@progbits
	.sectionflags	@"SHF_BARRIERS=1"
	.align	128
        .global         triton_red_fused__to_copy_add_mean_mul_pow_rsqrt_6
        .type           triton_red_fused__to_copy_add_mean_mul_pow_rsqrt_6,@function
        .size           triton_red_fused__to_copy_add_mean_mul_pow_rsqrt_6,(.L_x_3 - triton_red_fused__to_copy_add_mean_mul_pow_rsqrt_6)
        .other          triton_red_fused__to_copy_add_mean_mul_pow_rsqrt_6,@"STO_CUDA_ENTRY STV_DEFAULT"
triton_red_fused__to_copy_add_mean_mul_pow_rsqrt_6:
.text.triton_red_fused__to_copy_add_mean_mul_pow_rsqrt_6:
[----:B------:R-:W0:Y:S02]  /*0000*/  LDC R1, c[0x0][0x28] ;  /* 0x00000a00ff017b82 */ /* 0x000e240000000800 */
[----:B------:R-:W1:Y:S01]  /*0010*/  S2R R5, SR_TID.X ;  /* 0x0000000000057919 */ /* 0x000e620000002100 */
[----:B------:R-:W2:Y:S01]  /*0020*/  LDC.64 R6, c[0x0][0x218] ;  /* 0x00008600ff067b82 */ /* 0x000ea20000000a00 */
[----:B------:R-:W-:Y:S01]  /*0030*/  ULDC UR4, c[0x0][0x238] ;  /* 0x00008e0000047ab9 */ /* 0x000fe20000000800 */
[----:B------:R-:W-:Y:S01]  /*0040*/  HFMA2.MMA R17, -RZ, RZ, 0, 0 ;  /* 0x00000000ff117435 */ /* 0x000fe200000001ff */
[----:B------:R-:W3:Y:S01]  /*0050*/  S2R R16, SR_CTAID.X ;  /* 0x0000000000107919 */ /* 0x000ee20000002500 */
[----:B------:R-:W-:Y:S01]  /*0060*/  HFMA2.MMA R18, -RZ, RZ, 0, 0 ;  /* 0x00000000ff127435 */ /* 0x000fe200000001ff */
[----:B------:R-:W-:Y:S01]  /*0070*/  MOV R21, 0xffffffc0 ;  /* 0xffffffc000157802 */ /* 0x000fe20000000f00 */
[----:B------:R-:W-:Y:S01]  /*0080*/  HFMA2.MMA R20, -RZ, RZ, 0, 0 ;  /* 0x00000000ff147435 */ /* 0x000fe200000001ff */
[----:B------:R-:W-:Y:S01]  /*0090*/  MOV R22, RZ ;  /* 0x000000ff00167202 */ /* 0x000fe20000000f00 */
[----:B------:R-:W2:Y:S01]  /*00a0*/  LDC.64 R2, c[0x0][0x220] ;  /* 0x00008800ff027b82 */ /* 0x000ea20000000a00 */
[----:B------:R-:W-:Y:S01]  /*00b0*/  ULDC.64 UR6, c[0x0][0x208] ;  /* 0x0000820000067ab9 */ /* 0x000fe20000000a00 */
[----:B-1----:R-:W-:-:S02]  /*00c0*/  SHF.R.U32.HI R19, RZ, 0x4, R5 ;  /* 0x00000004ff137819 */ /* 0x002fc40000011605 */
[----:B------:R-:W-:Y:S02]  /*00d0*/  SHF.L.U32 R4, R5, 0x2, RZ ;  /* 0x0000000205047819 */ /* 0x000fe400000006ff */
[----:B---3--:R-:W-:Y:S02]  /*00e0*/  SHF.L.U32 R16, R16, 0x2, RZ ;  /* 0x0000000210107819 */ /* 0x008fe400000006ff */
[----:B------:R-:W-:Y:S02]  /*00f0*/  SGXT.U32 R19, R19, 0x2 ;  /* 0x000000021313781a */ /* 0x000fe40000000000 */
[----:B------:R-:W-:Y:S02]  /*0100*/  LOP3.LUT R4, R4, 0x3c, RZ, 0xc0, !PT ;  /* 0x0000003c04047812 */ /* 0x000fe400078ec0ff */
[----:B------:R-:W-:-:S04]  /*0110*/  LOP3.LUT R9, R19, R16, RZ, 0xfc, !PT ;  /* 0x0000001013097212 */ /* 0x000fc800078efcff */
[C---:B------:R-:W-:Y:S02]  /*0120*/  ISETP.GE.AND P1, PT, R9.reuse, UR4, PT ;  /* 0x0000000409007c0c */ /* 0x040fe4000bf26270 */
[----:B--2---:R-:W-:-:S11]  /*0130*/  LEA R0, R9, R4, 0xc ;  /* 0x0000000409007211 */ /* 0x004fd600078e60ff */
.L_x_0:
[----:B------:R-:W-:Y:S02]  /*0140*/  IADD3 R21, R21, 0x40, RZ ;  /* 0x0000004015157810 */ /* 0x000fe40007ffe0ff */
[----:B------:R-:W-:Y:S02]  /*0150*/  CS2R R8, SRZ ;  /* 0x0000000000087805 */ /* 0x000fe4000001ff00 */
[----:B------:R-:W-:Y:S02]  /*0160*/  CS2R R12, SRZ ;  /* 0x00000000000c7805 */ /* 0x000fe4000001ff00 */
[----:B------:R-:W-:-:S05]  /*0170*/  LOP3.LUT R15, R0, R21, RZ, 0xfc, !PT ;  /* 0x00000015000f7212 */ /* 0x000fca00078efcff */
[----:B------:R-:W-:-:S04]  /*0180*/  IMAD.WIDE R10, R15, 0x2, R6 ;  /* 0x000000020f0a7825 */ /* 0x000fc800078e0206 */
[----:B------:R-:W-:Y:S01]  /*0190*/  IMAD.WIDE R14, R15, 0x2, R2 ;  /* 0x000000020f0e7825 */ /* 0x000fe200078e0202 */
[----:B------:R-:W2:Y:S04]  /*01a0*/  @!P1 LDG.E.EL.64 R8, desc[UR6][R10.64] ;  /* 0x000000060a089981 */ /* 0x000ea8000c2e1b00 */
[----:B------:R-:W3:Y:S01]  /*01b0*/  @!P1 LDG.E.EL.64 R12, desc[UR6][R14.64] ;  /* 0x000000060e0c9981 */ /* 0x000ee2000c2e1b00 */
[----:B------:R-:W-:Y:S01]  /*01c0*/  ISETP.GE.U32.AND P0, PT, R21, 0xfc0, PT ;  /* 0x00000fc01500780c */ /* 0x000fe20003f06070 */
[----:B--2---:R-:W-:Y:S02]  /*01d0*/  HADD2.F32 R25, -RZ, R8.H0_H0 ;  /* 0x20000008ff197230 */ /* 0x004fe40000004100 */
[----:B------:R-:W-:Y:S02]  /*01e0*/  HADD2.F32 R27, -RZ, R8.H1_H1 ;  /* 0x30000008ff1b7230 */ /* 0x000fe40000004100 */
[----:B---3--:R-:W-:-:S02]  /*01f0*/  HADD2.F32 R8, -RZ, R12.H0_H0 ;  /* 0x2000000cff087230 */ /* 0x008fc40000004100 */
[----:B------:R-:W-:Y:S02]  /*0200*/  HADD2.F32 R23, -RZ, R13.H0_H0 ;  /* 0x2000000dff177230 */ /* 0x000fe40000004100 */
[----:B------:R-:W-:Y:S02]  /*0210*/  HADD2.F32 R24, -RZ, R9.H0_H0 ;  /* 0x20000009ff187230 */ /* 0x000fe40000004100 */
[----:B------:R-:W-:Y:S01]  /*0220*/  FADD R8, R25, R8 ;  /* 0x0000000819087221 */ /* 0x000fe20000000000 */
[----:B------:R-:W-:Y:S02]  /*0230*/  HADD2.F32 R12, -RZ, R12.H1_H1 ;  /* 0x3000000cff0c7230 */ /* 0x000fe40000004100 */
[----:B------:R-:W-:Y:S02]  /*0240*/  HADD2.F32 R10, -RZ, R9.H1_H1 ;  /* 0x30000009ff0a7230 */ /* 0x000fe40000004100 */
[----:B------:R-:W-:Y:S01]  /*0250*/  FADD R23, R24, R23 ;  /* 0x0000001718177221 */ /* 0x000fe20000000000 */
[----:B------:R-:W-:-:S02]  /*0260*/  HADD2.F32 R13, -RZ, R13.H1_H1 ;  /* 0x3000000dff0d7230 */ /* 0x000fc40000004100 */
[----:B------:R-:W-:Y:S01]  /*0270*/  FADD R25, R27, R12 ;  /* 0x0000000c1b197221 */ /* 0x000fe20000000000 */
[----:B------:R-:W-:Y:S01]  /*0280*/  @!P1 FFMA R17, R8, R8, R17 ;  /* 0x0000000808119223 */ /* 0x000fe20000000011 */
[----:B------:R-:W-:Y:S01]  /*0290*/  @!P1 FFMA R22, R23, R23, R22 ;  /* 0x0000001717169223 */ /* 0x000fe20000000016 */
[----:B------:R-:W-:Y:S01]  /*02a0*/  FADD R13, R10, R13 ;  /* 0x0000000d0a0d7221 */ /* 0x000fe20000000000 */
[----:B------:R-:W-:-:S03]  /*02b0*/  @!P1 FFMA R18, R25, R25, R18 ;  /* 0x0000001919129223 */ /* 0x000fc60000000012 */
[----:B------:R-:W-:Y:S01]  /*02c0*/  @!P1 FFMA R20, R13, R13, R20 ;  /* 0x0000000d0d149223 */ /* 0x000fe20000000014 */
[----:B------:R-:W-:Y:S06]  /*02d0*/  @!P0 BRA `(.L_x_0) ;  /* 0xfffffffc00988947 */ /* 0x000fec000383ffff */
[----:B------:R-:W-:Y:S01]  /*02e0*/  FADD R17, R17, R18 ;  /* 0x0000001211117221 */ /* 0x000fe20000000000 */
[----:B------:R-:W1:Y:S01]  /*02f0*/  S2UR UR5, SR_CgaCtaId ;  /* 0x00000000000579c3 */ /* 0x000e620000008800 */
[----:B------:R-:W-:Y:S01]  /*0300*/  UMOV UR4, 0x400 ;  /* 0x0000040000047882 */ /* 0x000fe20000000000 */
[----:B------:R-:W-:Y:S01]  /*0310*/  LOP3.LUT P0, RZ, R5, 0x3c, RZ, 0xc0, !PT ;  /* 0x0000003c05ff7812 */ /* 0x000fe2000780c0ff */
[----:B------:R-:W-:Y:S01]  /*0320*/  FADD R17, R22, R17 ;  /* 0x0000001116117221 */ /* 0x000fe20000000000 */
[----:B------:R-:W-:-:S03]  /*0330*/  MOV R25, 0xffffffc0 ;  /* 0xffffffc000197802 */ /* 0x000fc60000000f00 */
[----:B------:R-:W-:Y:S01]  /*0340*/  FADD R17, R20, R17 ;  /* 0x0000001114117221 */ /* 0x000fe20000000000 */
[----:B------:R-:W2:Y:S04]  /*0350*/  LDC.64 R12, c[0x0][0x210] ;  /* 0x00008400ff0c7b82 */ /* 0x000ea80000000a00 */
[----:B------:R-:W3:Y:S04]  /*0360*/  SHFL.BFLY PT, R2, R17, 0x8, 0x1f ;  /* 0x0d001f0011027f89 */ /* 0x000ee800000e0000 */
[----:B------:R-:W4:Y:S01]  /*0370*/  LDC.64 R10, c[0x0][0x218] ;  /* 0x00008600ff0a7b82 */ /* 0x000f220000000a00 */
[----:B-1----:R-:W-:-:S03]  /*0380*/  UPRMT UR4, UR5, 0x654, UR4 ;  /* 0x0000065405047896 */ /* 0x002fc60008000004 */
[----:B------:R-:W-:-:S03]  /*0390*/  ULDC UR5, c[0x0][0x238] ;  /* 0x00008e0000057ab9 */ /* 0x000fc60000000800 */
[----:B------:R-:W-:Y:S02]  /*03a0*/  LEA R19, R19, UR4, 0x2 ;  /* 0x0000000413137c11 */ /* 0x000fe4000f8e10ff */
[----:B------:R-:W-:Y:S01]  /*03b0*/  LEA R26, R4, UR4, 0x2 ;  /* 0x00000004041a7c11 */ /* 0x000fe2000f8e10ff */
[----:B---3--:R-:W-:Y:S01]  /*03c0*/  FADD R3, R17, R2 ;  /* 0x0000000211037221 */ /* 0x008fe20000000000 */
[----:B------:R-:W-:-:S04]  /*03d0*/  MOV R17, 0x39800000 ;  /* 0x3980000000117802 */ /* 0x000fc80000000f00 */
[----:B------:R-:W1:Y:S02]  /*03e0*/  SHFL.BFLY PT, R2, R3, 0x4, 0x1f ;  /* 0x0c801f0003027f89 */ /* 0x000e6400000e0000 */
[----:B-1----:R-:W-:Y:S01]  /*03f0*/  FADD R6, R3, R2 ;  /* 0x0000000203067221 */ /* 0x002fe20000000000 */
[----:B------:R-:W-:Y:S02]  /*0400*/  LOP3.LUT R2, R5, 0x3, RZ, 0xc0, !PT ;  /* 0x0000000305027812 */ /* 0x000fe400078ec0ff */
[----:B------:R-:W-:Y:S02]  /*0410*/  LOP3.LUT R3, R16, 0x3, R5, 0xf8, !PT ;  /* 0x0000000310037812 */ /* 0x000fe400078ef805 */
[----:B------:R-:W1:Y:S01]  /*0420*/  SHFL.BFLY PT, R7, R6, 0x2, 0x1f ;  /* 0x0c401f0006077f89 */ /* 0x000e6200000e0000 */
[----:B------:R-:W-:Y:S02]  /*0430*/  LEA R2, R2, UR4, 0x2 ;  /* 0x0000000402027c11 */ /* 0x000fe4000f8e10ff */
[C---:B------:R-:W-:Y:S01]  /*0440*/  ISETP.LT.AND P0, PT, R3.reuse, UR5, !P0 ;  /* 0x0000000503007c0c */ /* 0x040fe2000c701270 */
[----:B--2---:R-:W-:Y:S01]  /*0450*/  IMAD.WIDE R12, R3, 0x4, R12 ;  /* 0x00000004030c7825 */ /* 0x004fe200078e020c */
[----:B------:R-:W-:-:S04]  /*0460*/  LOP3.LUT R5, R5, 0x3f, RZ, 0xc0, !PT ;  /* 0x0000003f05057812 */ /* 0x000fc800078ec0ff */
[----:B------:R-:W-:Y:S01]  /*0470*/  LEA R24, R5, UR4, 0x2 ;  /* 0x0000000405187c11 */ /* 0x000fe2000f8e10ff */
[----:B-1----:R-:W-:-:S05]  /*0480*/  FADD R7, R6, R7 ;  /* 0x0000000706077221 */ /* 0x002fca0000000000 */
[----:B------:R-:W1:Y:S02]  /*0490*/  SHFL.BFLY PT, R8, R7, 0x1, 0x1f ;  /* 0x0c201f0007087f89 */ /* 0x000e6400000e0000 */
[----:B-1----:R-:W-:Y:S02]  /*04a0*/  FADD R14, R7, R8 ;  /* 0x00000008070e7221 */ /* 0x002fe40000000000 */
[----:B------:R-:W1:Y:S02]  /*04b0*/  LDC.64 R6, c[0x0][0x228] ;  /* 0x00008a00ff067b82 */ /* 0x000e640000000a00 */
[----:B------:R-:W-:Y:S01]  /*04c0*/  FFMA R20, R14, R17, 9.9999997473787516356e-06 ;  /* 0x3727c5ac0e147423 */ /* 0x000fe20000000011 */
[----:B------:R-:W-:Y:S05]  /*04d0*/  STS [R19], R14 ;  /* 0x0000000e13007388 */ /* 0x000fea0000000800 */
[----:B------:R-:W-:Y:S08]  /*04e0*/  BAR.SYNC.DEFER_BLOCKING 0x0 ;  /* 0x0000000000007b1d */ /* 0x000ff00000010000 */
[----:B------:R-:W4:Y:S01]  /*04f0*/  LDC.64 R8, c[0x0][0x220] ;  /* 0x00008800ff087b82 */ /* 0x000f220000000a00 */
[----:B------:R-:W-:Y:S01]  /*0500*/  MUFU.RSQ R20, R20 ;  /* 0x0000001400147308 */ /* 0x000fe20000001400 */
[----:B-1----:R-:W-:-:S05]  /*0510*/  IMAD.WIDE.U32 R22, R5, 0x2, R6 ;  /* 0x0000000205167825 */ /* 0x002fca00078e0006 */
[----:B------:R-:W-:Y:S01]  /*0520*/  MOV R21, R23 ;  /* 0x0000001700157202 */ /* 0x000fe20000000f00 */
[----:B------:R-:W1:Y:S01]  /*0530*/  LDS R2, [R2] ;  /* 0x0000000002027984 */ /* 0x000e620000000800 */
[----:B------:R-:W-:Y:S01]  /*0540*/  MOV R23, 0xffffffff ;  /* 0xffffffff00177802 */ /* 0x000fe20000000f00 */
[----:B-1----:R-:W-:Y:S02]  /*0550*/  FFMA R15, R2, R17, 9.9999997473787516356e-06 ;  /* 0x3727c5ac020f7423 */ /* 0x002fe40000000011 */
[----:B------:R-:W4:Y:S04]  /*0560*/  LDC.64 R2, c[0x0][0x230] ;  /* 0x00008c00ff027b82 */ /* 0x000f280000000a00 */
[----:B------:R-:W1:Y:S04]  /*0570*/  MUFU.RSQ R15, R15 ;  /* 0x0000000f000f7308 */ /* 0x000e680000001400 */
[----:B------:R-:W-:Y:S06]  /*0580*/  BAR.SYNC.DEFER_BLOCKING 0x0 ;  /* 0x0000000000007b1d */ /* 0x000fec0000010000 */
[----:B-1--4-:R3:W-:Y:S02]  /*0590*/  @P0 STG.E desc[UR6][R12.64], R15 ;  /* 0x0000000f0c000986 */ /* 0x0127e4000c101906 */
.L_x_1:
[----:B-1----:R-:W-:Y:S02]  /*05a0*/  MOV R4, R22 ;  /* 0x0000001600047202 */ /* 0x002fe40000000f00 */
[----:B------:R-:W-:-:S05]  /*05b0*/  MOV R5, R21 ;  /* 0x0000001500057202 */ /* 0x000fca0000000f00 */
[----:B------:R-:W2:Y:S01]  /*05c0*/  LDG.E.EL.U16 R4, desc[UR6][R4.64] ;  /* 0x0000000604047981 */ /* 0x000ea2000c2e1500 */
[----:B------:R-:W-:Y:S02]  /*05d0*/  IADD3 R25, P0, R25, 0x40, RZ ;  /* 0x0000004019197810 */ /* 0x000fe40007f1e0ff */
[----:B---3--:R-:W-:Y:S02]  /*05e0*/  CS2R R12, SRZ ;  /* 0x00000000000c7805 */ /* 0x008fe4000001ff00 */
[----:B------:R-:W-:Y:S02]  /*05f0*/  CS2R R14, SRZ ;  /* 0x00000000000e7805 */ /* 0x000fe4000001ff00 */
[----:B------:R-:W-:-:S05]  /*0600*/  LOP3.LUT R27, R0, R25, RZ, 0xfc, !PT ;  /* 0x00000019001b7212 */ /* 0x000fca00078efcff */
[----:B------:R-:W-:-:S04]  /*0610*/  IMAD.WIDE R16, R27, 0x2, R10 ;  /* 0x000000021b107825 */ /* 0x000fc800078e020a */
[----:B------:R-:W-:Y:S01]  /*0620*/  IMAD.WIDE R18, R27, 0x2, R8 ;  /* 0x000000021b127825 */ /* 0x000fe200078e0208 */
[----:B------:R-:W3:Y:S04]  /*0630*/  @!P1 LDG.E.EF.64 R12, desc[UR6][R16.64] ;  /* 0x00000006100c9981 */ /* 0x000ee8000c0e1b00 */
[----:B------:R2:W4:Y:S01]  /*0640*/  @!P1 LDG.E.EF.64 R14, desc[UR6][R18.64] ;  /* 0x00000006120e9981 */ /* 0x000522000c0e1b00 */
[----:B------:R-:W-:Y:S01]  /*0650*/  IADD3.X R23, RZ, R23, RZ, P0, !PT ;  /* 0x00000017ff177210 */ /* 0x000fe200007fe4ff */
[----:B------:R-:W-:Y:S01]  /*0660*/  BAR.SYNC.DEFER_BLOCKING 0x0 ;  /* 0x0000000000007b1d */ /* 0x000fe20000010000 */
[----:B------:R-:W-:Y:S02]  /*0670*/  ISETP.GE.U32.AND P0, PT, R25, 0xfc0, PT ;  /* 0x00000fc01900780c */ /* 0x000fe40003f06070 */
[----:B------:R-:W-:-:S02]  /*0680*/  IADD3 R22, P2, R22, 0x80, RZ ;  /* 0x0000008016167810 */ /* 0x000fc40007f5e0ff */
[----:B------:R-:W-:Y:S02]  /*0690*/  ISETP.GE.U32.AND.EX P0, PT, R23, RZ, PT, P0 ;  /* 0x000000ff1700720c */ /* 0x000fe40003f06100 */
[----:B------:R-:W-:Y:S01]  /*06a0*/  IADD3.X R21, RZ, R21, RZ, P2, !PT ;  /* 0x00000015ff157210 */ /* 0x000fe200017fe4ff */
[----:B--2---:R-:W-:-:S05]  /*06b0*/  HADD2.F32 R19, -RZ, R4.H0_H0 ;  /* 0x20000004ff137230 */ /* 0x004fca0000004100 */
[----:B------:R-:W-:Y:S01]  /*06c0*/  STS [R24], R19 ;  /* 0x0000001318007388 */ /* 0x000fe20000000800 */
[----:B------:R-:W-:Y:S01]  /*06d0*/  BAR.SYNC.DEFER_BLOCKING 0x0 ;  /* 0x0000000000007b1d */ /* 0x000fe20000010000 */
[----:B---3--:R-:W-:Y:S02]  /*06e0*/  HADD2.F32 R29, -RZ, R12.H0_H0 ;  /* 0x2000000cff1d7230 */ /* 0x008fe40000004100 */
[----:B------:R-:W-:Y:S02]  /*06f0*/  HADD2.F32 R16, -RZ, R13.H0_H0 ;  /* 0x2000000dff107230 */ /* 0x000fe40000004100 */
[----:B----4-:R-:W-:Y:S02]  /*0700*/  HADD2.F32 R28, -RZ, R14.H0_H0 ;  /* 0x2000000eff1c7230 */ /* 0x010fe40000004100 */
[----:B------:R-:W-:Y:S02]  /*0710*/  HADD2.F32 R17, -RZ, R15.H0_H0 ;  /* 0x2000000fff117230 */ /* 0x000fe40000004100 */
[----:B------:R-:W-:-:S02]  /*0720*/  HADD2.F32 R15, -RZ, R15.H1_H1 ;  /* 0x3000000fff0f7230 */ /* 0x000fc40000004100 */
[----:B------:R-:W-:Y:S01]  /*0730*/  FADD R29, R29, R28 ;  /* 0x0000001c1d1d7221 */ /* 0x000fe20000000000 */
[----:B------:R-:W-:Y:S02]  /*0740*/  HADD2.F32 R28, -RZ, R12.H1_H1 ;  /* 0x3000000cff1c7230 */ /* 0x000fe40000004100 */
[----:B------:R-:W-:Y:S01]  /*0750*/  FADD R17, R16, R17 ;  /* 0x0000001110117221 */ /* 0x000fe20000000000 */
[----:B------:R-:W-:Y:S02]  /*0760*/  HADD2.F32 R12, -RZ, R13.H1_H1 ;  /* 0x3000000dff0c7230 */ /* 0x000fe40000004100 */
[C---:B------:R-:W-:Y:S01]  /*0770*/  FMUL R29, R20.reuse, R29 ;  /* 0x0000001d141d7220 */ /* 0x040fe20000400000 */
[----:B------:R-:W-:Y:S02]  /*0780*/  HADD2.F32 R13, -RZ, R14.H1_H1 ;  /* 0x3000000eff0d7230 */ /* 0x000fe40000004100 */
[----:B------:R-:W-:Y:S01]  /*0790*/  FMUL R17, R20, R17 ;  /* 0x0000001114117220 */ /* 0x000fe20000400000 */
[----:B------:R-:W-:Y:S01]  /*07a0*/  FADD R15, R12, R15 ;  /* 0x0000000f0c0f7221 */ /* 0x000fe20000000000 */
[----:B------:R-:W1:Y:S01]  /*07b0*/  LDS.128 R4, [R26] ;  /* 0x000000001a047984 */ /* 0x000e620000000c00 */
[----:B------:R-:W-:-:S02]  /*07c0*/  FADD R13, R28, R13 ;  /* 0x0000000d1c0d7221 */ /* 0x000fc40000000000 */
[C---:B------:R-:W-:Y:S02]  /*07d0*/  FMUL R14, R20.reuse, R15 ;  /* 0x0000000f140e7220 */ /* 0x040fe40000400000 */
[----:B------:R-:W-:Y:S01]  /*07e0*/  FMUL R12, R20, R13 ;  /* 0x0000000d140c7220 */ /* 0x000fe20000400000 */
[----:B-1----:R-:W-:-:S03]  /*07f0*/  FMUL R4, R29, R4 ;  /* 0x000000041d047220 */ /* 0x002fc60000400000 */
[----:B------:R-:W-:Y:S01]  /*0800*/  FMUL R5, R12, R5 ;  /* 0x000000050c057220 */ /* 0x000fe20000400000 */
[----:B------:R-:W-:Y:S01]  /*0810*/  FMUL R17, R6, R17 ;  /* 0x0000001106117220 */ /* 0x000fe20000400000 */
[----:B------:R-:W-:Y:S01]  /*0820*/  FMUL R14, R7, R14 ;  /* 0x0000000e070e7220 */ /* 0x000fe20000400000 */
[----:B------:R-:W-:Y:S02]  /*0830*/  IMAD.WIDE R6, R27, 0x2, R2 ;  /* 0x000000021b067825 */ /* 0x000fe400078e0202 */
[----:B------:R-:W-:Y:S02]  /*0840*/  F2FP.F16.F32.PACK_AB R4, R5, R4 ;  /* 0x000000040504723e */ /* 0x000fe400000000ff */
[----:B------:R-:W-:-:S05]  /*0850*/  F2FP.F16.F32.PACK_AB R5, R14, R17 ;  /* 0x000000110e05723e */ /* 0x000fca00000000ff */
[----:B------:R1:W-:Y:S01]  /*0860*/  @!P1 STG.E.64 desc[UR6][R6.64], R4 ;  /* 0x0000000406009986 */ /* 0x0003e2000c101b06 */
[----:B------:R-:W-:Y:S05]  /*0870*/  @!P0 BRA `(.L_x_1) ;  /* 0xfffffffc00488947 */ /* 0x000fea000383ffff */
[----:B------:R-:W-:Y:S05]  /*0880*/  EXIT ;  /* 0x000000000000794d */ /* 0x000fea0003800000 */
.L_x_2:
[----:B------:R-:W-:-:S00]  /*0890*/  BRA `(.L_x_2) ;  /* 0xfffffffc00fc7947 */ /* 0x000fc0000383ffff */
[----:B------:R-:W-:-:S00]  /*08a0*/  NOP ;  /* 0x0000000000007918 */ /* 0x000fc00000000000 */
        /* <DEDUP_REMOVED lines=13> */
.L_x_3:


//--------------------- .nv.global.init           --------------------------
	.section	.nv.global.init,"aw",@progbits
.nv.global.init:
	.type		_$_str,@object
	.size		_$_str,(.L_0 - _$_str)
_$_str:
        /*0000*/ 	.byte	0x5f, 0x5f, 0x43, 0x55, 0x44, 0x41, 0x5f, 0x46, 0x54, 0x5a, 0x00
.L_0:


//--------------------- .nv.shared.triton_red_fused__to_copy_add_mean_mul_pow_rsqrt_6 --------------------------
	.section	.nv.shared.triton_red_fused__to_copy_add_mean_mul_pow_rsqrt_6,"aw",@nobits
	.sectionflags	@""
	.align	16
	.zero		1024


//--------------------- .nv.constant0.triton_red_fused__to_copy_add_mean_mul_pow_rsqrt_6 --------------------------
	.section	.nv.constant0.triton_red_fused__to_copy_add_mean_mul_pow_rsqrt_6,"a",@progbits
	.sectionflags	@""
	.align	4
.nv.constant0.triton_red_fused__to_copy_add_mean_mul_pow_rsqrt_6:
	.zero		584
